	.headerflags	@"EF_CUDA_TEXMODE_UNIFIED EF_CUDA_64BIT_ADDRESS EF_CUDA_ACCELERATORS EF_CUDA_SM90 EF_CUDA_VIRTUAL_SM(EF_CUDA_SM90)"
	.elftype	@"ET_EXEC"


//--------------------- .nv.info                  --------------------------
	.section	.nv.info,"",@"SHT_CUDA_INFO"
	.align	4


	//----- nvinfo : EIATTR_REGCOUNT
	.align		4
        /*0000*/ 	.byte	0x04, 0x2f
        /*0002*/ 	.short	(.L_2 - .L_1)
	.align		4
.L_1:
        /*0004*/ 	.word	index@(triton_poi_fused_native_group_norm_relu_8)
        /*0008*/ 	.word	0x00000012


	//----- nvinfo : EIATTR_MIN_STACK_SIZE
	.align		4
.L_2:
        /*000c*/ 	.byte	0x04, 0x12
        /*000e*/ 	.short	(.L_4 - .L_3)
	.align		4
.L_3:
        /*0010*/ 	.word	index@(triton_poi_fused_native_group_norm_relu_8)
        /*0014*/ 	.word	0x00000000


	//----- nvinfo : EIATTR_FRAME_SIZE
	.align		4
.L_4:
        /*0018*/ 	.byte	0x04, 0x11
        /*001a*/ 	.short	(.L_6 - .L_5)
	.align		4
.L_5:
        /*001c*/ 	.word	index@(triton_poi_fused_native_group_norm_relu_8)
        /*0020*/ 	.word	0x00000000


	//----- nvinfo : EIATTR_MIN_STACK_SIZE
	.align		4
.L_6:
        /*0024*/ 	.byte	0x04, 0x12
        /*0026*/ 	.short	(.L_8 - .L_7)
	.align		4
.L_7:
        /*0028*/ 	.word	index@(triton_poi_fused_native_group_norm_relu_8)
        /*002c*/ 	.word	0x00000000
.L_8:


//--------------------- .nv.info.triton_poi_fused_native_group_norm_relu_8 --------------------------
	.section	.nv.info.triton_poi_fused_native_group_norm_relu_8,"",@"SHT_CUDA_INFO"
	.sectionflags	@""
	.align	4


	//----- nvinfo : EIATTR_CUDA_API_VERSION
	.align		4
        /*0000*/ 	.byte	0x04, 0x37
        /*0002*/ 	.short	(.L_10 - .L_9)
.L_9:
        /*0004*/ 	.word	0x0000007c


	//----- nvinfo : EIATTR_KPARAM_INFO
	.align		4
.L_10:
        /*0008*/ 	.byte	0x04, 0x17
        /*000a*/ 	.short	(.L_12 - .L_11)
.L_11:
        /*000c*/ 	.word	0x00000000
        /*0010*/ 	.short	0x0006
        /*0012*/ 	.short	0x0030
        /*0014*/ 	.byte	0x00, 0xf0, 0x11, 0x00


	//----- nvinfo : EIATTR_KPARAM_INFO
	.align		4
.L_12:
        /*0018*/ 	.byte	0x04, 0x17
        /*001a*/ 	.short	(.L_14 - .L_13)
.L_13:
        /*001c*/ 	.word	0x00000000
        /*0020*/ 	.short	0x0005
        /*0022*/ 	.short	0x0028
        /*0024*/ 	.byte	0x00, 0xf4, 0x21, 0x00


	//----- nvinfo : EIATTR_KPARAM_INFO
	.align		4
.L_14:
        /*0028*/ 	.byte	0x04, 0x17
        /*002a*/ 	.short	(.L_16 - .L_15)
.L_15:
        /*002c*/ 	.word	0x00000000
        /*0030*/ 	.short	0x0004
        /*0032*/ 	.short	0x0020
        /*0034*/ 	.byte	0x00, 0xf4, 0x21, 0x00


	//----- nvinfo : EIATTR_KPARAM_INFO
	.align		4
.L_16:
        /*0038*/ 	.byte	0x04, 0x17
        /*003a*/ 	.short	(.L_18 - .L_17)
.L_17:
        /*003c*/ 	.word	0x00000000
        /*0040*/ 	.short	0x0003
        /*0042*/ 	.short	0x0018
        /*0044*/ 	.byte	0x00, 0xf4, 0x21, 0x00


	//----- nvinfo : EIATTR_KPARAM_INFO
	.align		4
.L_18:
        /*0048*/ 	.byte	0x04, 0x17
        /*004a*/ 	.short	(.L_20 - .L_19)
.L_19:
        /*004c*/ 	.word	0x00000000
        /*0050*/ 	.short	0x0002
        /*0052*/ 	.short	0x0010
        /*0054*/ 	.byte	0x00, 0xf4, 0x21, 0x00


	//----- nvinfo : EIATTR_KPARAM_INFO
	.align		4
.L_20:
        /*0058*/ 	.byte	0x04, 0x17
        /*005a*/ 	.short	(.L_22 - .L_21)
.L_21:
        /*005c*/ 	.word	0x00000000
        /*0060*/ 	.short	0x0001
        /*0062*/ 	.short	0x0008
        /*0064*/ 	.byte	0x00, 0xf4, 0x21, 0x00


	//----- nvinfo : EIATTR_KPARAM_INFO
	.align		4
.L_22:
        /*0068*/ 	.byte	0x04, 0x17
        /*006a*/ 	.short	(.L_24 - .L_23)
.L_23:
        /*006c*/ 	.word	0x00000000
        /*0070*/ 	.short	0x0000
        /*0072*/ 	.short	0x0000
        /*0074*/ 	.byte	0x00, 0xf4, 0x21, 0x00


	//----- nvinfo : EIATTR_SPARSE_MMA_MASK
	.align		4
.L_24:
        /*0078*/ 	.byte	0x03, 0x50
        /*007a*/ 	.short	0x0000


	//----- nvinfo : EIATTR_MAXREG_COUNT
	.align		4
        /*007c*/ 	.byte	0x03, 0x1b
        /*007e*/ 	.short	0x00ff


	//----- nvinfo : EIATTR_EXIT_INSTR_OFFSETS
	.align		4
        /*0080*/ 	.byte	0x04, 0x1c
        /*0082*/ 	.short	(.L_26 - .L_25)


	//   ....[0]....
.L_25:
        /*0084*/ 	.word	0x000002f0


	//----- nvinfo : EIATTR_REQNTID
	.align		4
.L_26:
        /*0088*/ 	.byte	0x04, 0x10
        /*008a*/ 	.short	(.L_28 - .L_27)
.L_27:
        /*008c*/ 	.word	0x00000100
        /*0090*/ 	.word	0x00000001
        /*0094*/ 	.word	0x00000001


	//----- nvinfo : EIATTR_CBANK_PARAM_SIZE
	.align		4
.L_28:
        /*0098*/ 	.byte	0x03, 0x19
        /*009a*/ 	.short	0x0034


	//----- nvinfo : EIATTR_PARAM_CBANK
	.align		4
        /*009c*/ 	.byte	0x04, 0x0a
        /*009e*/ 	.short	(.L_30 - .L_29)
	.align		4
.L_29:
        /*00a0*/ 	.word	index@(.nv.constant0.triton_poi_fused_native_group_norm_relu_8)
        /*00a4*/ 	.short	0x0210
        /*00a6*/ 	.short	0x0034


	//----- nvinfo : EIATTR_SW_WAR
	.align		4
.L_30:
        /*00a8*/ 	.byte	0x04, 0x36
        /*00aa*/ 	.short	(.L_32 - .L_31)
.L_31:
        /*00ac*/ 	.word	0x00000008
.L_32:


//--------------------- .nv.callgraph             --------------------------
	.section	.nv.callgraph,"",@"SHT_CUDA_CALLGRAPH"
	.align	4
	.sectionentsize	8
	.align		4
        /*0000*/ 	.word	0x00000000
	.align		4
        /*0004*/ 	.word	0xffffffff
	.align		4
        /*0008*/ 	.word	0x00000000
	.align		4
        /*000c*/ 	.word	0xfffffffe
	.align		4
        /*0010*/ 	.word	0x00000000
	.align		4
        /*0014*/ 	.word	0xfffffffd
	.align		4
        /*0018*/ 	.word	0x00000000
	.align		4
        /*001c*/ 	.word	0xfffffffc


//--------------------- .nv.constant4             --------------------------
	.section	.nv.constant4,"a",@progbits
	.align	8
	.align		8
.nv.constant4:
        /*0000*/ 	.dword	_$_str


//--------------------- .text.triton_poi_fused_native_group_norm_relu_8 --------------------------
	.section	.text.triton_poi_fused_native_group_norm_relu_8,"ax",@progbits
	.align	128
        .global         triton_poi_fused_native_group_norm_relu_8
        .type           triton_poi_fused_native_group_norm_relu_8,@function
        .size           triton_poi_fused_native_group_norm_relu_8,(.L_x_1 - triton_poi_fused_native_group_norm_relu_8)
        .other          triton_poi_fused_native_group_norm_relu_8,@"STO_CUDA_ENTRY STV_DEFAULT"
triton_poi_fused_native_group_norm_relu_8:
.text.triton_poi_fused_native_group_norm_relu_8:
[----:B------:R-:W-:Y:S01]  /*0000*/  LDC R1, c[0x0][0x28] ;  /* 0x00000a00ff017b82 */ /* 0x000fe20000000800 */
[----:B------:R-:W1:Y:S07]  /*0010*/  S2R R0, SR_TID.X ;  /* 0x0000000000007919 */ /* 0x000e6e0000002100 */
[----:B------:R-:W2:Y:S01]  /*0020*/  LDC.64 R10, c[0x0][0x220] ;  /* 0x00008800ff0a7b82 */ /* 0x000ea20000000a00 */
[----:B------:R-:W-:Y:S01]  /*0030*/  ULDC.64 UR4, c[0x0][0x208] ;  /* 0x0000820000047ab9 */ /* 0x000fe20000000a00 */
[----:B------:R-:W3:Y:S06]  /*0040*/  S2R R3, SR_CTAID.X ;  /* 0x0000000000037919 */ /* 0x000eec0000002500 */
[----:B------:R-:W4:Y:S08]  /*0050*/  LDC.64 R8, c[0x0][0x218] ;  /* 0x00008600ff087b82 */ /* 0x000f300000000a00 */
[----:B------:R-:W5:Y:S08]  /*0060*/  LDC.64 R6, c[0x0][0x210] ;  /* 0x00008400ff067b82 */ /* 0x000f700000000a00 */
[----:B------:R-:W5:Y:S01]  /*0070*/  LDC.64 R4, c[0x0][0x228] ;  /* 0x00008a00ff047b82 */ /* 0x000f620000000a00 */
[----:B-1----:R-:W-:Y:S01]  /*0080*/  IMAD.SHL.U32 R0, R0, 0x2, RZ ;  /* 0x0000000200007824 */ /* 0x002fe200078e00ff */
[----:B---3--:R-:W-:-:S04]  /*0090*/  SHF.R.S32.HI R13, RZ, 0x16, R3 ;  /* 0x00000016ff0d7819 */ /* 0x008fc80000011403 */
[----:B------:R-:W-:Y:S02]  /*00a0*/  LOP3.LUT R0, R0, 0x1fe, RZ, 0xc0, !PT ;  /* 0x000001fe00007812 */ /* 0x000fe400078ec0ff */
[----:B------:R-:W-:-:S03]  /*00b0*/  SGXT R13, R13, 0x1 ;  /* 0x000000010d0d781a */ /* 0x000fc60000000200 */
[----:B------:R-:W-:-:S05]  /*00c0*/  IMAD R0, R3, 0x200, R0 ;  /* 0x0000020003007824 */ /* 0x000fca00078e0200 */
[CC--:B------:R-:W-:Y:S02]  /*00d0*/  LEA.HI R2, R13.reuse, R0.reuse, RZ, 0xa ;  /* 0x000000000d027211 */ /* 0x0c0fe400078f50ff */
[----:B------:R-:W-:Y:S02]  /*00e0*/  LEA.HI R13, R13, R0, RZ, 0x8 ;  /* 0x000000000d0d7211 */ /* 0x000fe400078f40ff */
[----:B------:R-:W-:Y:S02]  /*00f0*/  SHF.R.S32.HI R15, RZ, 0xa, R2 ;  /* 0x0000000aff0f7819 */ /* 0x000fe40000011402 */
[----:B------:R-:W1:Y:S03]  /*0100*/  LDC.64 R2, c[0x0][0x230] ;  /* 0x00008c00ff027b82 */ /* 0x000e660000000a00 */
[----:B--2---:R-:W-:Y:S01]  /*0110*/  IMAD.WIDE R10, R15, 0x4, R10 ;  /* 0x000000040f0a7825 */ /* 0x004fe200078e020a */
[----:B------:R-:W-:-:S05]  /*0120*/  SHF.R.S32.HI R13, RZ, 0x8, R13 ;  /* 0x00000008ff0d7819 */ /* 0x000fca000001140d */
[----:B------:R2:W3:Y:S01]  /*0130*/  LDG.E.EL R10, desc[UR4][R10.64] ;  /* 0x000000040a0a7981 */ /* 0x0004e2000c2e1900 */
[----:B------:R-:W-:Y:S01]  /*0140*/  LEA.HI R12, R13, R13, RZ, 0x7 ;  /* 0x0000000d0d0c7211 */ /* 0x000fe200078f38ff */
[----:B----4-:R-:W-:-:S03]  /*0150*/  IMAD.WIDE R8, R15, 0x4, R8 ;  /* 0x000000040f087825 */ /* 0x010fc600078e0208 */
[----:B------:R-:W-:Y:S01]  /*0160*/  LOP3.LUT R12, R12, 0xffffff80, RZ, 0xc0, !PT ;  /* 0xffffff800c0c7812 */ /* 0x000fe200078ec0ff */
[----:B-----5:R-:W-:Y:S02]  /*0170*/  IMAD.WIDE R6, R0, 0x4, R6 ;  /* 0x0000000400067825 */ /* 0x020fe400078e0206 */
[----:B------:R-:W4:Y:S01]  /*0180*/  LDG.E.EL R8, desc[UR4][R8.64] ;  /* 0x0000000408087981 */ /* 0x000f22000c2e1900 */
[----:B------:R-:W-:-:S03]  /*0190*/  IADD3 R13, R13, -R12, RZ ;  /* 0x8000000c0d0d7210 */ /* 0x000fc60007ffe0ff */
[----:B------:R-:W4:Y:S02]  /*01a0*/  LDG.E.64 R6, desc[UR4][R6.64] ;  /* 0x0000000406067981 */ /* 0x000f24000c1e1b00 */
[----:B0-----:R-:W-:-:S04]  /*01b0*/  IMAD.WIDE R4, R13, 0x4, R4 ;  /* 0x000000040d047825 */ /* 0x001fc800078e0204 */
[----:B-1----:R-:W-:Y:S02]  /*01c0*/  IMAD.WIDE R2, R13, 0x4, R2 ;  /* 0x000000040d027825 */ /* 0x002fe400078e0202 */
[----:B------:R-:W5:Y:S04]  /*01d0*/  LDG.E.EL R4, desc[UR4][R4.64] ;  /* 0x0000000404047981 */ /* 0x000f68000c2e1900 */
[----:B------:R-:W5:Y:S01]  /*01e0*/  LDG.E.EL R3, desc[UR4][R2.64] ;  /* 0x0000000402037981 */ /* 0x000f62000c2e1900 */
[----:B--2---:R-:W-:-:S10]  /*01f0*/  HFMA2.MMA R11, -RZ, RZ, 0.8125, 0 ;  /* 0x3a800000ff0b7435 */ /* 0x004fd400000001ff */
[----:B---3--:R-:W-:Y:S02]  /*0200*/  FFMA R12, R10, R11, 9.9999997473787516356e-06 ;  /* 0x3727c5ac0a0c7423 */ /* 0x008fe4000000000b */
[----:B------:R-:W0:Y:S04]  /*0210*/  LDC.64 R10, c[0x0][0x238] ;  /* 0x00008e00ff0a7b82 */ /* 0x000e280000000a00 */
[----:B------:R-:W1:Y:S01]  /*0220*/  MUFU.RSQ R12, R12 ;  /* 0x0000000c000c7308 */ /* 0x000e620000001400 */
[--C-:B----4-:R-:W-:Y:S01]  /*0230*/  FADD R13, R6, -R8.reuse ;  /* 0x80000008060d7221 */ /* 0x110fe20000000000 */
[----:B------:R-:W-:-:S03]  /*0240*/  FADD R9, R7, -R8 ;  /* 0x8000000807097221 */ /* 0x000fc60000000000 */
[C---:B-1----:R-:W-:Y:S01]  /*0250*/  FMUL R13, R12.reuse, R13 ;  /* 0x0000000d0c0d7220 */ /* 0x042fe20000400000 */
[----:B------:R-:W-:-:S03]  /*0260*/  FMUL R6, R12, R9 ;  /* 0x000000090c067220 */ /* 0x000fc60000400000 */
[C-C-:B-----5:R-:W-:Y:S01]  /*0270*/  FFMA R13, R4.reuse, R13, R3.reuse ;  /* 0x0000000d040d7223 */ /* 0x160fe20000000003 */
[----:B------:R-:W-:-:S04]  /*0280*/  FFMA R6, R4, R6, R3 ;  /* 0x0000000604067223 */ /* 0x000fc80000000003 */
[C---:B------:R-:W-:Y:S02]  /*0290*/  FSETP.GEU.AND P0, PT, R13.reuse, RZ, PT ;  /* 0x000000ff0d00720b */ /* 0x040fe40003f0e000 */
[----:B------:R-:W-:Y:S01]  /*02a0*/  FSETP.GEU.AND P1, PT, R6, RZ, PT ;  /* 0x000000ff0600720b */ /* 0x000fe20003f2e000 */
[----:B0-----:R-:W-:Y:S01]  /*02b0*/  IMAD.WIDE R2, R0, 0x4, R10 ;  /* 0x0000000400027825 */ /* 0x001fe200078e020a */
[----:B------:R-:W-:Y:S02]  /*02c0*/  FSEL R4, R13, RZ, P0 ;  /* 0x000000ff0d047208 */ /* 0x000fe40000000000 */
[----:B------:R-:W-:-:S05]  /*02d0*/  FSEL R5, R6, RZ, P1 ;  /* 0x000000ff06057208 */ /* 0x000fca0000800000 */
[----:B------:R-:W-:Y:S01]  /*02e0*/  STG.E.64 desc[UR4][R2.64], R4 ;  /* 0x0000000402007986 */ /* 0x000fe2000c101b04 */
[----:B------:R-:W-:Y:S05]  /*02f0*/  EXIT ;  /* 0x000000000000794d */ /* 0x000fea0003800000 */
.L_x_0:
[----:B------:R-:W-:-:S00]  /*0300*/  BRA `(.L_x_0) ;  /* 0xfffffffc00fc7947 */ /* 0x000fc0000383ffff */
[----:B------:R-:W-:-:S00]  /*0310*/  NOP ;  /* 0x0000000000007918 */ /* 0x000fc00000000000 */
        /* <DEDUP_REMOVED lines=14> */
.L_x_1:


//--------------------- .nv.global.init           --------------------------
	.section	.nv.global.init,"aw",@progbits
.nv.global.init:
	.type		_$_str,@object
	.size		_$_str,(.L_0 - _$_str)
_$_str:
        /*0000*/ 	.byte	0x5f, 0x5f, 0x43, 0x55, 0x44, 0x41, 0x5f, 0x46, 0x54, 0x5a, 0x00
.L_0:


//--------------------- .nv.constant0.triton_poi_fused_native_group_norm_relu_8 --------------------------
	.section	.nv.constant0.triton_poi_fused_native_group_norm_relu_8,"a",@progbits
	.sectionflags	@""
	.align	4
.nv.constant0.triton_poi_fused_native_group_norm_relu_8:
	.zero		580
